//
// Generated by NVIDIA NVVM Compiler
//
// Compiler Build ID: CL-36424714
// Cuda compilation tools, release 13.0, V13.0.88
// Based on NVVM 20.0.0
//

.version 9.0
.target sm_100
.address_size 64

	// .globl	_Z6kernelPj

.visible .entry _Z6kernelPj(
	.param .u64 .ptr .align 1 _Z6kernelPj_param_0
)
{
	.reg .b32 	%r<5>;
	.reg .b64 	%rd<5>;

	ld.param.u64 	%rd1, [_Z6kernelPj_param_0];
	cvta.to.global.u64 	%rd2, %rd1;
	mov.u32 	%r1, %tid.x;
	mov.u32 	%r2, %ntid.y;
	mov.u32 	%r3, %tid.y;
	mad.lo.s32 	%r4, %r1, %r2, %r3;
	mul.wide.u32 	%rd3, %r4, 4;
	add.s64 	%rd4, %rd2, %rd3;
	st.global.u32 	[%rd4], %r4;
	ret;

}


// ===== COMPILED SASS (sm_100) =====

	.target	sm_100

	.elftype	@"ET_EXEC"


//--------------------- .note.nv.tkinfo           --------------------------
	.section	.note.nv.tkinfo,"",@"SHT_NOTE"
	.sectionflags	@"SHF_NOTE_NV_TKINFO"
	.tkinfo
        /*0018*/ 	.word	0x00000002
        /*0030*/ 	.string	""
        /*0030*/ 	.string	"ptxas"
        /*0030*/ 	.string	"Cuda compilation tools, release 13.0, V13.0.88"
        /*0030*/ 	.string	"Build cuda_13.0.r13.0/compiler.36424714_0"
        /*0030*/ 	.string	"-arch sm_100 -m 64 "



//--------------------- .note.nv.cuinfo           --------------------------
	.section	.note.nv.cuinfo,"",@"SHT_NOTE"
	.sectionflags	@"SHF_NOTE_NV_CUINFO"
        /*0018*/ 	.short	0x0002
        /*001a*/ 	.short	0x0064
        /*001c*/ 	.short	0x0082
	.zero		2


//--------------------- .nv.info                  --------------------------
	.section	.nv.info,"",@"SHT_CUDA_INFO"
	.align	4


	//----- nvinfo : EIATTR_REGCOUNT
	.align		4
        /*0000*/ 	.byte	0x04, 0x2f
        /*0002*/ 	.short	(.L_1 - .L_0)
	.align		4
.L_0:
        /*0004*/ 	.word	index@(_Z6kernelPj)
        /*0008*/ 	.word	0x00000008


	//----- nvinfo : EIATTR_FRAME_SIZE
	.align		4
.L_1:
        /*000c*/ 	.byte	0x04, 0x11
        /*000e*/ 	.short	(.L_3 - .L_2)
	.align		4
.L_2:
        /*0010*/ 	.word	index@(_Z6kernelPj)
        /*0014*/ 	.word	0x00000000


	//----- nvinfo : EIATTR_MIN_STACK_SIZE
	.align		4
.L_3:
        /*0018*/ 	.byte	0x04, 0x12
        /*001a*/ 	.short	(.L_5 - .L_4)
	.align		4
.L_4:
        /*001c*/ 	.word	index@(_Z6kernelPj)
        /*0020*/ 	.word	0x00000000
.L_5:


//--------------------- .nv.compat                --------------------------
	.section	.nv.compat,"",@"SHT_CUDA_COMPAT_INFO"
	.align	4
        /*0000*/ 	.byte	0x02, 0x09, 0x00, 0x00, 0x02, 0x02, 0x01, 0x00, 0x02, 0x05, 0x05, 0x00, 0x03, 0x07, 0x01, 0x01
        /*0010*/ 	.byte	0x02, 0x03, 0x00, 0x00, 0x02, 0x06, 0x01, 0x00, 0x04, 0x0b, 0x08, 0x00, 0x09, 0x00, 0x00, 0x00
        /*0020*/ 	.byte	0x00, 0x00, 0x00, 0x00


//--------------------- .nv.info._Z6kernelPj      --------------------------
	.section	.nv.info._Z6kernelPj,"",@"SHT_CUDA_INFO"
	.sectionflags	@""
	.align	4


	//----- nvinfo : EIATTR_CUDA_API_VERSION
	.align		4
        /*0000*/ 	.byte	0x04, 0x37
        /*0002*/ 	.short	(.L_7 - .L_6)
.L_6:
        /*0004*/ 	.word	0x00000082


	//----- nvinfo : EIATTR_KPARAM_INFO
	.align		4
.L_7:
        /*0008*/ 	.byte	0x04, 0x17
        /*000a*/ 	.short	(.L_9 - .L_8)
.L_8:
        /*000c*/ 	.word	0x00000000
        /*0010*/ 	.short	0x0000
        /*0012*/ 	.short	0x0000
        /*0014*/ 	.byte	0x00, 0xf5, 0x21, 0x00


	//----- nvinfo : EIATTR_SPARSE_MMA_MASK
	.align		4
.L_9:
        /*0018*/ 	.byte	0x03, 0x50
        /*001a*/ 	.short	0x0000


	//----- nvinfo : EIATTR_MAXREG_COUNT
	.align		4
        /*001c*/ 	.byte	0x03, 0x1b
        /*001e*/ 	.short	0x00ff


	//----- nvinfo : EIATTR_MERCURY_ISA_VERSION
	.align		4
        /*0020*/ 	.byte	0x03, 0x5f
        /*0022*/ 	.short	0x0101


	//----- nvinfo : EIATTR_VRC_CTA_INIT_COUNT
	.align		4
        /*0024*/ 	.byte	0x02, 0x4a
	.zero		1
	.zero		1


	//----- nvinfo : EIATTR_EXIT_INSTR_OFFSETS
	.align		4
        /*0028*/ 	.byte	0x04, 0x1c
        /*002a*/ 	.short	(.L_11 - .L_10)


	//   ....[0]....
.L_10:
        /*002c*/ 	.word	0x00000090


	//----- nvinfo : EIATTR_CBANK_PARAM_SIZE
	.align		4
.L_11:
        /*0030*/ 	.byte	0x03, 0x19
        /*0032*/ 	.short	0x0008


	//----- nvinfo : EIATTR_PARAM_CBANK
	.align		4
        /*0034*/ 	.byte	0x04, 0x0a
        /*0036*/ 	.short	(.L_13 - .L_12)
	.align		4
.L_12:
        /*0038*/ 	.word	index@(.nv.constant0._Z6kernelPj)
        /*003c*/ 	.short	0x0380
        /*003e*/ 	.short	0x0008


	//----- nvinfo : EIATTR_SW_WAR
	.align		4
.L_13:
        /*0040*/ 	.byte	0x04, 0x36
        /*0042*/ 	.short	(.L_15 - .L_14)
.L_14:
        /*0044*/ 	.word	0x00000008
.L_15:


//--------------------- .nv.callgraph             --------------------------
	.section	.nv.callgraph,"",@"SHT_CUDA_CALLGRAPH"
	.align	4
	.sectionentsize	8
	.align		4
        /*0000*/ 	.word	0x00000000
	.align		4
        /*0004*/ 	.word	0xffffffff
	.align		4
        /*0008*/ 	.word	0x00000000
	.align		4
        /*000c*/ 	.word	0xfffffffe
	.align		4
        /*0010*/ 	.word	0x00000000
	.align		4
        /*0014*/ 	.word	0xfffffffd
	.align		4
        /*0018*/ 	.word	0x00000000
	.align		4
        /*001c*/ 	.word	0xfffffffc


//--------------------- .text._Z6kernelPj         --------------------------
	.section	.text._Z6kernelPj,"ax",@progbits
	.align	128
        .global         _Z6kernelPj
        .type           _Z6kernelPj,@function
        .size           _Z6kernelPj,(.L_x_1 - _Z6kernelPj)
        .other          _Z6kernelPj,@"STO_CUDA_ENTRY STV_DEFAULT"
_Z6kernelPj:
.text._Z6kernelPj:
[----:B------:R-:W-:Y:S01]  /*0000*/  LDC R1, c[0x0][0x37c] ;  /* 0x0000df00ff017b82 */ /* 0x000fe20000000800 */
[----:B------:R-:W0:Y:S07]  /*0010*/  S2R R5, SR_TID.X ;  /* 0x0000000000057919 */ /* 0x000e2e0000002100 */
[----:B------:R-:W1:Y:S01]  /*0020*/  LDC.64 R2, c[0x0][0x380] ;  /* 0x0000e000ff027b82 */ /* 0x000e620000000a00 */
[----:B------:R-:W0:Y:S01]  /*0030*/  LDCU UR6, c[0x0][0x364] ;  /* 0x00006c80ff0677ac */ /* 0x000e220008000800 */
[----:B------:R-:W0:Y:S01]  /*0040*/  S2R R0, SR_TID.Y ;  /* 0x0000000000007919 */ /* 0x000e220000002200 */
[----:B------:R-:W2:Y:S01]  /*0050*/  LDCU.64 UR4, c[0x0][0x358] ;  /* 0x00006b00ff0477ac */ /* 0x000ea20008000a00 */
[----:B0-----:R-:W-:-:S04]  /*0060*/  IMAD R5, R5, UR6, R0 ;  /* 0x0000000605057c24 */ /* 0x001fc8000f8e0200 */
[----:B-1----:R-:W-:-:S05]  /*0070*/  IMAD.WIDE.U32 R2, R5, 0x4, R2 ;  /* 0x0000000405027825 */ /* 0x002fca00078e0002 */
[----:B--2---:R-:W-:Y:S01]  /*0080*/  STG.E desc[UR4][R2.64], R5 ;  /* 0x0000000502007986 */ /* 0x004fe2000c101904 */
[----:B------:R-:W-:Y:S05]  /*0090*/  EXIT ;  /* 0x000000000000794d */ /* 0x000fea0003800000 */
.L_x_0:
[----:B------:R-:W-:-:S00]  /*00a0*/  BRA `(.L_x_0) ;  /* 0xfffffffc00fc7947 */ /* 0x000fc0000383ffff */
[----:B------:R-:W-:-:S00]  /*00b0*/  NOP ;  /* 0x0000000000007918 */ /* 0x000fc00000000000 */
        /* <DEDUP_REMOVED lines=12> */
.L_x_1:


//--------------------- .nv.shared.reserved.0     --------------------------
	.section	.nv.shared.reserved.0,"aw",@nobits
	.weak		__nv_reservedSMEM_offset_0_alias
	.size		__nv_reservedSMEM_offset_0_alias, 0, 64
	.other		__nv_reservedSMEM_offset_0_alias,@"STO_CUDA_RESERVED_SHARED STV_DEFAULT"
__nv_reservedSMEM_offset_0_alias:
	.zero		0
	.zero		64


//--------------------- .nv.constant0._Z6kernelPj --------------------------
	.section	.nv.constant0._Z6kernelPj,"a",@progbits
	.sectionflags	@""
	.align	4
.nv.constant0._Z6kernelPj:
	.zero		904


//--------------------- SYMBOLS --------------------------

	.type		.nv.reservedSmem.offset0,@object
	.size		.nv.reservedSmem.offset0,0x4
